	.headerflags	@"EF_CUDA_TEXMODE_UNIFIED EF_CUDA_64BIT_ADDRESS EF_CUDA_ACCELERATORS EF_CUDA_SM90 EF_CUDA_VIRTUAL_SM(EF_CUDA_SM90)"
	.elftype	@"ET_EXEC"


//--------------------- .nv.info                  --------------------------
	.section	.nv.info,"",@"SHT_CUDA_INFO"
	.align	4


	//----- nvinfo : EIATTR_REGCOUNT
	.align		4
        /*0000*/ 	.byte	0x04, 0x2f
        /*0002*/ 	.short	(.L_1 - .L_0)
	.align		4
.L_0:
        /*0004*/ 	.word	index@(triton_poi_fused_add_2)
        /*0008*/ 	.word	0x00000012


	//----- nvinfo : EIATTR_MIN_STACK_SIZE
	.align		4
.L_1:
        /*000c*/ 	.byte	0x04, 0x12
        /*000e*/ 	.short	(.L_3 - .L_2)
	.align		4
.L_2:
        /*0010*/ 	.word	index@(triton_poi_fused_add_2)
        /*0014*/ 	.word	0x00000000


	//----- nvinfo : EIATTR_FRAME_SIZE
	.align		4
.L_3:
        /*0018*/ 	.byte	0x04, 0x11
        /*001a*/ 	.short	(.L_5 - .L_4)
	.align		4
.L_4:
        /*001c*/ 	.word	index@(triton_poi_fused_add_2)
        /*0020*/ 	.word	0x00000000


	//----- nvinfo : EIATTR_MIN_STACK_SIZE
	.align		4
.L_5:
        /*0024*/ 	.byte	0x04, 0x12
        /*0026*/ 	.short	(.L_7 - .L_6)
	.align		4
.L_6:
        /*0028*/ 	.word	index@(triton_poi_fused_add_2)
        /*002c*/ 	.word	0x00000000
.L_7:


//--------------------- .nv.info.triton_poi_fused_add_2 --------------------------
	.section	.nv.info.triton_poi_fused_add_2,"",@"SHT_CUDA_INFO"
	.sectionflags	@""
	.align	4


	//----- nvinfo : EIATTR_CUDA_API_VERSION
	.align		4
        /*0000*/ 	.byte	0x04, 0x37
        /*0002*/ 	.short	(.L_9 - .L_8)
.L_8:
        /*0004*/ 	.word	0x0000007c


	//----- nvinfo : EIATTR_KPARAM_INFO
	.align		4
.L_9:
        /*0008*/ 	.byte	0x04, 0x17
        /*000a*/ 	.short	(.L_11 - .L_10)
.L_10:
        /*000c*/ 	.word	0x00000000
        /*0010*/ 	.short	0x0003
        /*0012*/ 	.short	0x0018
        /*0014*/ 	.byte	0x00, 0xf0, 0x11, 0x00


	//----- nvinfo : EIATTR_KPARAM_INFO
	.align		4
.L_11:
        /*0018*/ 	.byte	0x04, 0x17
        /*001a*/ 	.short	(.L_13 - .L_12)
.L_12:
        /*001c*/ 	.word	0x00000000
        /*0020*/ 	.short	0x0002
        /*0022*/ 	.short	0x0010
        /*0024*/ 	.byte	0x00, 0xf4, 0x21, 0x00


	//----- nvinfo : EIATTR_KPARAM_INFO
	.align		4
.L_13:
        /*0028*/ 	.byte	0x04, 0x17
        /*002a*/ 	.short	(.L_15 - .L_14)
.L_14:
        /*002c*/ 	.word	0x00000000
        /*0030*/ 	.short	0x0001
        /*0032*/ 	.short	0x0008
        /*0034*/ 	.byte	0x00, 0xf4, 0x21, 0x00


	//----- nvinfo : EIATTR_KPARAM_INFO
	.align		4
.L_15:
        /*0038*/ 	.byte	0x04, 0x17
        /*003a*/ 	.short	(.L_17 - .L_16)
.L_16:
        /*003c*/ 	.word	0x00000000
        /*0040*/ 	.short	0x0000
        /*0042*/ 	.short	0x0000
        /*0044*/ 	.byte	0x00, 0xf4, 0x21, 0x00


	//----- nvinfo : EIATTR_SPARSE_MMA_MASK
	.align		4
.L_17:
        /*0048*/ 	.byte	0x03, 0x50
        /*004a*/ 	.short	0x0000


	//----- nvinfo : EIATTR_MAXREG_COUNT
	.align		4
        /*004c*/ 	.byte	0x03, 0x1b
        /*004e*/ 	.short	0x00ff


	//----- nvinfo : EIATTR_EXIT_INSTR_OFFSETS
	.align		4
        /*0050*/ 	.byte	0x04, 0x1c
        /*0052*/ 	.short	(.L_19 - .L_18)


	//   ....[0]....
.L_18:
        /*0054*/ 	.word	0x00000550


	//   ....[1]....
        /*0058*/ 	.word	0x00000580


	//----- nvinfo : EIATTR_REQNTID
	.align		4
.L_19:
        /*005c*/ 	.byte	0x04, 0x10
        /*005e*/ 	.short	(.L_21 - .L_20)
.L_20:
        /*0060*/ 	.word	0x00000020
        /*0064*/ 	.word	0x00000001
        /*0068*/ 	.word	0x00000001


	//----- nvinfo : EIATTR_CBANK_PARAM_SIZE
	.align		4
.L_21:
        /*006c*/ 	.byte	0x03, 0x19
        /*006e*/ 	.short	0x001c


	//----- nvinfo : EIATTR_PARAM_CBANK
	.align		4
        /*0070*/ 	.byte	0x04, 0x0a
        /*0072*/ 	.short	(.L_23 - .L_22)
	.align		4
.L_22:
        /*0074*/ 	.word	index@(.nv.constant0.triton_poi_fused_add_2)
        /*0078*/ 	.short	0x0210
        /*007a*/ 	.short	0x001c


	//----- nvinfo : EIATTR_SW_WAR
	.align		4
.L_23:
        /*007c*/ 	.byte	0x04, 0x36
        /*007e*/ 	.short	(.L_25 - .L_24)
.L_24:
        /*0080*/ 	.word	0x00000008
.L_25:


//--------------------- .nv.callgraph             --------------------------
	.section	.nv.callgraph,"",@"SHT_CUDA_CALLGRAPH"
	.align	4
	.sectionentsize	8
	.align		4
        /*0000*/ 	.word	0x00000000
	.align		4
        /*0004*/ 	.word	0xffffffff
	.align		4
        /*0008*/ 	.word	0x00000000
	.align		4
        /*000c*/ 	.word	0xfffffffe
	.align		4
        /*0010*/ 	.word	0x00000000
	.align		4
        /*0014*/ 	.word	0xfffffffd
	.align		4
        /*0018*/ 	.word	0x00000000
	.align		4
        /*001c*/ 	.word	0xfffffffc


//--------------------- .text.triton_poi_fused_add_2 --------------------------
	.section	.text.triton_poi_fused_add_2,"ax",@progbits
	.align	128
        .global         triton_poi_fused_add_2
        .type           triton_poi_fused_add_2,@function
        .size           triton_poi_fused_add_2,(.L_x_1 - triton_poi_fused_add_2)
        .other          triton_poi_fused_add_2,@"STO_CUDA_ENTRY STV_DEFAULT"
triton_poi_fused_add_2:
.text.triton_poi_fused_add_2:
[----:B------:R-:W0:Y:S02]  /*0000*/  LDC R1, c[0x0][0x28] ;  /* 0x00000a00ff017b82 */ /* 0x000e240000000800 */
[----:B------:R-:W1:Y:S01]  /*0010*/  S2R R12, SR_TID.X ;  /* 0x00000000000c7919 */ /* 0x000e620000002100 */
[----:B------:R-:W2:Y:S01]  /*0020*/  LDC.64 R4, c[0x0][0x218] ;  /* 0x00008600ff047b82 */ /* 0x000ea20000000a00 */
[----:B------:R-:W-:Y:S01]  /*0030*/  ULDC.64 UR4, c[0x0][0x208] ;  /* 0x0000820000047ab9 */ /* 0x000fe20000000a00 */
[----:B------:R-:W-:Y:S01]  /*0040*/  CS2R R10, SRZ ;  /* 0x00000000000a7805 */ /* 0x000fe2000001ff00 */
[----:B------:R-:W3:Y:S05]  /*0050*/  S2R R7, SR_CTAID.X ;  /* 0x0000000000077919 */ /* 0x000eea0000002500 */
[----:B------:R-:W4:Y:S01]  /*0060*/  LDC.64 R2, c[0x0][0x210] ;  /* 0x00008400ff027b82 */ /* 0x000f220000000a00 */
[----:B-1----:R-:W-:-:S04]  /*0070*/  LOP3.LUT R0, R12, 0x3, RZ, 0xc0, !PT ;  /* 0x000000030c007812 */ /* 0x002fc800078ec0ff */
[----:B---3--:R-:W-:Y:S01]  /*0080*/  LEA R7, R7, R0, 0x2 ;  /* 0x0000000007077211 */ /* 0x008fe200078e10ff */
[----:B------:R-:W-:-:S03]  /*0090*/  HFMA2.MMA R0, -RZ, RZ, 0, 0 ;  /* 0x00000000ff007435 */ /* 0x000fc600000001ff */
[C---:B------:R-:W-:Y:S02]  /*00a0*/  ISETP.GE.AND P0, PT, R7.reuse, 0x4, PT ;  /* 0x000000040700780c */ /* 0x040fe40003f06270 */
[----:B------:R-:W-:-:S05]  /*00b0*/  SHF.L.U32 R9, R7, 0x2, RZ ;  /* 0x0000000207097819 */ /* 0x000fca00000006ff */
[----:B--2---:R-:W-:-:S06]  /*00c0*/  IMAD.WIDE R4, R9, 0x4, R4 ;  /* 0x0000000409047825 */ /* 0x004fcc00078e0204 */
[----:B------:R-:W2:Y:S01]  /*00d0*/  @!P0 LDG.E.EL R0, desc[UR4][R4.64] ;  /* 0x0000000404008981 */ /* 0x000ea2000c2e1900 */
[----:B------:R-:W-:Y:S01]  /*00e0*/  MOV R6, RZ ;  /* 0x000000ff00067202 */ /* 0x000fe20000000f00 */
[----:B----4-:R-:W-:Y:S01]  /*00f0*/  IMAD.WIDE R2, R9, 0x4, R2 ;  /* 0x0000000409027825 */ /* 0x010fe200078e0202 */
[----:B------:R-:W-:Y:S01]  /*0100*/  HFMA2.MMA R15, -RZ, RZ, 0, 0 ;  /* 0x00000000ff0f7435 */ /* 0x000fe200000001ff */
[----:B------:R-:W3:Y:S01]  /*0110*/  @!P0 LDG.E.EL R11, desc[UR4][R4.64+0x4] ;  /* 0x00000404040b8981 */ /* 0x000ee2000c2e1900 */
[----:B------:R-:W-:-:S03]  /*0120*/  CS2R R8, SRZ ;  /* 0x0000000000087805 */ /* 0x000fc6000001ff00 */
[----:B------:R-:W4:Y:S04]  /*0130*/  @!P0 LDG.E.EL R6, desc[UR4][R4.64+0x8] ;  /* 0x0000080404068981 */ /* 0x000f28000c2e1900 */
[----:B------:R-:W5:Y:S04]  /*0140*/  @!P0 LDG.E.EL R8, desc[UR4][R4.64+0xc] ;  /* 0x00000c0404088981 */ /* 0x000f68000c2e1900 */
[----:B------:R-:W5:Y:S01]  /*0150*/  @!P0 LDG.E.EL R15, desc[UR4][R2.64] ;  /* 0x00000004020f8981 */ /* 0x000f62000c2e1900 */
[----:B------:R-:W-:-:S03]  /*0160*/  MOV R13, RZ ;  /* 0x000000ff000d7202 */ /* 0x000fc60000000f00 */
[----:B------:R-:W5:Y:S04]  /*0170*/  @!P0 LDG.E.EL R10, desc[UR4][R2.64+0x8] ;  /* 0x00000804020a8981 */ /* 0x000f68000c2e1900 */
[----:B------:R-:W5:Y:S04]  /*0180*/  @!P0 LDG.E.EL R13, desc[UR4][R2.64+0x4] ;  /* 0x00000404020d8981 */ /* 0x000f68000c2e1900 */
[----:B------:R1:W5:Y:S01]  /*0190*/  @!P0 LDG.E.EL R9, desc[UR4][R2.64+0xc] ;  /* 0x00000c0402098981 */ /* 0x000362000c2e1900 */
[C---:B--2---:R-:W-:Y:S02]  /*01a0*/  FSETP.GT.AND P6, PT, |R0|.reuse, 8.50705917302346158658e+37, PT ;  /* 0x7e8000000000780b */ /* 0x044fe40003fc4200 */
[----:B------:R-:W-:-:S02]  /*01b0*/  FSETP.GEU.AND P0, PT, |R0|, 1.175494350822287508e-38, PT ;  /* 0x008000000000780b */ /* 0x000fc40003f0e200 */
[C---:B---3--:R-:W-:Y:S02]  /*01c0*/  FSETP.GT.AND P1, PT, |R11|.reuse, 8.50705917302346158658e+37, PT ;  /* 0x7e8000000b00780b */ /* 0x048fe40003f24200 */
[----:B------:R-:W-:Y:S02]  /*01d0*/  FSETP.GEU.AND P2, PT, |R11|, 1.175494350822287508e-38, PT ;  /* 0x008000000b00780b */ /* 0x000fe40003f4e200 */
[----:B----4-:R-:W-:-:S05]  /*01e0*/  FSETP.GT.AND P3, PT, |R6|, 8.50705917302346158658e+37, PT ;  /* 0x7e8000000600780b */ /* 0x010fca0003f64200 */
[----:B------:R-:W-:Y:S01]  /*01f0*/  @P6 FMUL R0, R0, 0.25 ;  /* 0x3e80000000006820 */ /* 0x000fe20000400000 */
[----:B------:R-:W-:Y:S02]  /*0200*/  FSETP.GEU.AND P4, PT, |R6|, 1.175494350822287508e-38, PT ;  /* 0x008000000600780b */ /* 0x000fe40003f8e200 */
[----:B-----5:R-:W-:Y:S01]  /*0210*/  FSETP.GT.AND P5, PT, |R8|, 8.50705917302346158658e+37, PT ;  /* 0x7e8000000800780b */ /* 0x020fe20003fa4200 */
[----:B------:R-:W-:Y:S01]  /*0220*/  @!P0 FMUL R0, R0, 16777216 ;  /* 0x4b80000000008820 */ /* 0x000fe20000400000 */
[----:B------:R-:W-:Y:S01]  /*0230*/  @P6 FMUL R15, R15, 0.25 ;  /* 0x3e8000000f0f6820 */ /* 0x000fe20000400000 */
[----:B------:R-:W-:Y:S01]  /*0240*/  FSETP.GEU.AND P6, PT, |R8|, 1.175494350822287508e-38, PT ;  /* 0x008000000800780b */ /* 0x000fe20003fce200 */
[----:B------:R-:W-:-:S03]  /*0250*/  @P1 FMUL R11, R11, 0.25 ;  /* 0x3e8000000b0b1820 */ /* 0x000fc60000400000 */
[----:B------:R-:W2:Y:S01]  /*0260*/  MUFU.RCP R0, R0 ;  /* 0x0000000000007308 */ /* 0x000ea20000001000 */
[----:B------:R-:W-:Y:S01]  /*0270*/  @!P2 FMUL R11, R11, 16777216 ;  /* 0x4b8000000b0ba820 */ /* 0x000fe20000400000 */
[----:B------:R-:W-:Y:S01]  /*0280*/  @P3 FMUL R6, R6, 0.25 ;  /* 0x3e80000006063820 */ /* 0x000fe20000400000 */
[----:B------:R-:W-:-:S03]  /*0290*/  @!P0 FMUL R15, R15, 16777216 ;  /* 0x4b8000000f0f8820 */ /* 0x000fc60000400000 */
[----:B------:R-:W-:Y:S01]  /*02a0*/  @!P4 FMUL R6, R6, 16777216 ;  /* 0x4b8000000606c820 */ /* 0x000fe20000400000 */
[----:B------:R-:W-:Y:S01]  /*02b0*/  @P5 FMUL R8, R8, 0.25 ;  /* 0x3e80000008085820 */ /* 0x000fe20000400000 */
[----:B-1----:R-:W1:Y:S03]  /*02c0*/  MUFU.RCP R2, R11 ;  /* 0x0000000b00027308 */ /* 0x002e660000001000 */
[----:B------:R-:W-:Y:S01]  /*02d0*/  @!P6 FMUL R8, R8, 16777216 ;  /* 0x4b8000000808e820 */ /* 0x000fe20000400000 */
[----:B------:R-:W-:-:S04]  /*02e0*/  @P1 FMUL R13, R13, 0.25 ;  /* 0x3e8000000d0d1820 */ /* 0x000fc80000400000 */
[----:B------:R-:W3:Y:S01]  /*02f0*/  MUFU.RCP R3, R6 ;  /* 0x0000000600037308 */ /* 0x000ee20000001000 */
[----:B--2---:R-:W-:Y:S01]  /*0300*/  FMUL.D4 R0, R0, R15 ;  /* 0x0000000f00007220 */ /* 0x004fe20000200000 */
[----:B------:R-:W-:Y:S01]  /*0310*/  @P3 FMUL R10, R10, 0.25 ;  /* 0x3e8000000a0a3820 */ /* 0x000fe20000400000 */
[----:B------:R-:W-:Y:S02]  /*0320*/  @!P2 FMUL R13, R13, 16777216 ;  /* 0x4b8000000d0da820 */ /* 0x000fe40000400000 */
[----:B------:R-:W-:-:S03]  /*0330*/  FMUL R0, R0, 1.4426950216293334961 ;  /* 0x3fb8aa3b00007820 */ /* 0x000fc60000400000 */
[----:B------:R-:W2:Y:S01]  /*0340*/  MUFU.RCP R4, R8 ;  /* 0x0000000800047308 */ /* 0x000ea20000001000 */
[----:B------:R-:W-:Y:S01]  /*0350*/  @!P4 FMUL R10, R10, 16777216 ;  /* 0x4b8000000a0ac820 */ /* 0x000fe20000400000 */
[----:B-1----:R-:W-:Y:S01]  /*0360*/  FMUL.D4 R2, R2, R13 ;  /* 0x0000000d02027220 */ /* 0x002fe20000200000 */
[----:B------:R-:W-:Y:S01]  /*0370*/  @P5 FMUL R9, R9, 0.25 ;  /* 0x3e80000009095820 */ /* 0x000fe20000400000 */
[----:B------:R-:W-:Y:S02]  /*0380*/  FSETP.GEU.AND P0, PT, R0, -126, PT ;  /* 0xc2fc00000000780b */ /* 0x000fe40003f0e000 */
[----:B------:R-:W-:Y:S01]  /*0390*/  FMUL R5, R2, 1.4426950216293334961 ;  /* 0x3fb8aa3b02057820 */ /* 0x000fe20000400000 */
[----:B---3--:R-:W-:Y:S01]  /*03a0*/  FMUL.D4 R3, R3, R10 ;  /* 0x0000000a03037220 */ /* 0x008fe20000200000 */
[----:B------:R-:W-:-:S03]  /*03b0*/  @!P6 FMUL R9, R9, 16777216 ;  /* 0x4b8000000909e820 */ /* 0x000fc60000400000 */
[----:B------:R-:W-:Y:S01]  /*03c0*/  FMUL R6, R3, 1.4426950216293334961 ;  /* 0x3fb8aa3b03067820 */ /* 0x000fe20000400000 */
[----:B------:R-:W-:Y:S01]  /*03d0*/  FSETP.GEU.AND P1, PT, R5, -126, PT ;  /* 0xc2fc00000500780b */ /* 0x000fe20003f2e000 */
[----:B------:R-:W1:Y:S01]  /*03e0*/  LDC.64 R2, c[0x0][0x220] ;  /* 0x00008800ff027b82 */ /* 0x000e620000000a00 */
[----:B--2---:R-:W-:Y:S02]  /*03f0*/  FMUL.D4 R4, R4, R9 ;  /* 0x0000000904047220 */ /* 0x004fe40000200000 */
[----:B------:R-:W-:Y:S01]  /*0400*/  FSETP.GEU.AND P2, PT, R6, -126, PT ;  /* 0xc2fc00000600780b */ /* 0x000fe20003f4e000 */
[----:B------:R-:W-:Y:S01]  /*0410*/  @!P0 FMUL R0, R0, 0.5 ;  /* 0x3f00000000008820 */ /* 0x000fe20000400000 */
[----:B------:R-:W-:-:S03]  /*0420*/  FMUL R8, R4, 1.4426950216293334961 ;  /* 0x3fb8aa3b04087820 */ /* 0x000fc60000400000 */
[----:B------:R-:W2:Y:S02]  /*0430*/  MUFU.EX2 R4, R0 ;  /* 0x0000000000047308 */ /* 0x000ea40000000800 */
[----:B------:R-:W-:Y:S02]  /*0440*/  FSETP.GEU.AND P3, PT, R8, -126, PT ;  /* 0xc2fc00000800780b */ /* 0x000fe40003f6e000 */
[----:B------:R-:W-:-:S04]  /*0450*/  @!P1 FMUL R5, R5, 0.5 ;  /* 0x3f00000005059820 */ /* 0x000fc80000400000 */
[----:B------:R-:W3:Y:S01]  /*0460*/  MUFU.EX2 R9, R5 ;  /* 0x0000000500097308 */ /* 0x000ee20000000800 */
[----:B------:R-:W-:-:S07]  /*0470*/  @!P2 FMUL R6, R6, 0.5 ;  /* 0x3f0000000606a820 */ /* 0x000fce0000400000 */
[----:B------:R-:W4:Y:S01]  /*0480*/  MUFU.EX2 R11, R6 ;  /* 0x00000006000b7308 */ /* 0x000f220000000800 */
[----:B------:R-:W-:Y:S01]  /*0490*/  @!P3 FMUL R8, R8, 0.5 ;  /* 0x3f0000000808b820 */ /* 0x000fe20000400000 */
[----:B--2---:R-:W-:Y:S01]  /*04a0*/  @!P0 FMUL R4, R4, R4 ;  /* 0x0000000404048220 */ /* 0x004fe20000400000 */
[----:B------:R-:W-:-:S05]  /*04b0*/  LOP3.LUT P0, RZ, R12, 0x1c, RZ, 0xc0, !PT ;  /* 0x0000001c0cff7812 */ /* 0x000fca000780c0ff */
[----:B------:R-:W2:Y:S01]  /*04c0*/  MUFU.EX2 R13, R8 ;  /* 0x00000008000d7308 */ /* 0x000ea20000000800 */
[----:B------:R-:W-:Y:S01]  /*04d0*/  ISETP.LT.AND P0, PT, R7, 0x4, !P0 ;  /* 0x000000040700780c */ /* 0x000fe20004701270 */
[----:B---3--:R-:W-:-:S04]  /*04e0*/  @!P1 FMUL R9, R9, R9 ;  /* 0x0000000909099220 */ /* 0x008fc80000400000 */
[----:B------:R-:W-:Y:S01]  /*04f0*/  FADD R4, R4, R9 ;  /* 0x0000000904047221 */ /* 0x000fe20000000000 */
[----:B----4-:R-:W-:-:S04]  /*0500*/  @!P2 FMUL R11, R11, R11 ;  /* 0x0000000b0b0ba220 */ /* 0x010fc80000400000 */
[----:B------:R-:W-:Y:S01]  /*0510*/  FADD R4, R4, R11 ;  /* 0x0000000b04047221 */ /* 0x000fe20000000000 */
[----:B--2---:R-:W-:Y:S01]  /*0520*/  @!P3 FMUL R13, R13, R13 ;  /* 0x0000000d0d0db220 */ /* 0x004fe20000400000 */
[----:B-1----:R-:W-:-:S04]  /*0530*/  IMAD.WIDE R2, R7, 0x4, R2 ;  /* 0x0000000407027825 */ /* 0x002fc800078e0202 */
[----:B------:R-:W-:Y:S01]  /*0540*/  FADD R4, R4, R13 ;  /* 0x0000000d04047221 */ /* 0x000fe20000000000 */
[----:B------:R-:W-:Y:S06]  /*0550*/  @!P0 EXIT ;  /* 0x000000000000894d */ /* 0x000fec0003800000 */
[----:B------:R-:W-:-:S05]  /*0560*/  FADD R5, R4, 9.9999999392252902908e-09 ;  /* 0x322bcc7704057421 */ /* 0x000fca0000000000 */
[----:B------:R-:W-:Y:S01]  /*0570*/  STG.E desc[UR4][R2.64], R5 ;  /* 0x0000000502007986 */ /* 0x000fe2000c101904 */
[----:B------:R-:W-:Y:S05]  /*0580*/  EXIT ;  /* 0x000000000000794d */ /* 0x000fea0003800000 */
.L_x_0:
[----:B------:R-:W-:-:S00]  /*0590*/  BRA `(.L_x_0) ;  /* 0xfffffffc00fc7947 */ /* 0x000fc0000383ffff */
[----:B------:R-:W-:-:S00]  /*05a0*/  NOP ;  /* 0x0000000000007918 */ /* 0x000fc00000000000 */
        /* <DEDUP_REMOVED lines=13> */
.L_x_1:


//--------------------- .nv.constant0.triton_poi_fused_add_2 --------------------------
	.section	.nv.constant0.triton_poi_fused_add_2,"a",@progbits
	.sectionflags	@""
	.align	4
.nv.constant0.triton_poi_fused_add_2:
	.zero		556
